//
// Generated by NVIDIA NVVM Compiler
//
// Compiler Build ID: CL-36424714
// Cuda compilation tools, release 13.0, V13.0.88
// Based on NVVM 20.0.0
//

.version 9.0
.target sm_100
.address_size 64

	// .globl	_Z15p_2D_derivativePfS_S_iif

.visible .entry _Z15p_2D_derivativePfS_S_iif(
	.param .u64 .ptr .align 1 _Z15p_2D_derivativePfS_S_iif_param_0,
	.param .u64 .ptr .align 1 _Z15p_2D_derivativePfS_S_iif_param_1,
	.param .u64 .ptr .align 1 _Z15p_2D_derivativePfS_S_iif_param_2,
	.param .u32 _Z15p_2D_derivativePfS_S_iif_param_3,
	.param .u32 _Z15p_2D_derivativePfS_S_iif_param_4,
	.param .f32 _Z15p_2D_derivativePfS_S_iif_param_5
)
{
	.reg .pred 	%p<8>;
	.reg .b32 	%r<23>;
	.reg .b32 	%f<11>;
	.reg .b64 	%rd<15>;

	ld.param.u64 	%rd1, [_Z15p_2D_derivativePfS_S_iif_param_0];
	ld.param.u64 	%rd2, [_Z15p_2D_derivativePfS_S_iif_param_1];
	ld.param.u64 	%rd3, [_Z15p_2D_derivativePfS_S_iif_param_2];
	ld.param.u32 	%r4, [_Z15p_2D_derivativePfS_S_iif_param_3];
	ld.param.u32 	%r5, [_Z15p_2D_derivativePfS_S_iif_param_4];
	ld.param.f32 	%f1, [_Z15p_2D_derivativePfS_S_iif_param_5];
	mov.u32 	%r7, %ctaid.x;
	mov.u32 	%r8, %ntid.x;
	mov.u32 	%r9, %tid.x;
	mad.lo.s32 	%r10, %r7, %r8, %r9;
	mov.u32 	%r11, %ctaid.y;
	mov.u32 	%r12, %ntid.y;
	mov.u32 	%r13, %tid.y;
	mad.lo.s32 	%r14, %r11, %r12, %r13;
	setp.lt.s32 	%p1, %r10, 1;
	add.s32 	%r15, %r4, -1;
	setp.ge.s32 	%p2, %r10, %r15;
	or.pred  	%p3, %p1, %p2;
	setp.eq.s32 	%p4, %r14, 0;
	or.pred  	%p5, %p4, %p3;
	add.s32 	%r16, %r5, -1;
	setp.ge.s32 	%p6, %r14, %r16;
	or.pred  	%p7, %p5, %p6;
	@%p7 bra 	$L__BB0_2;
	cvta.to.global.u64 	%rd4, %rd1;
	cvta.to.global.u64 	%rd5, %rd2;
	cvta.to.global.u64 	%rd6, %rd3;
	mul.lo.s32 	%r17, %r4, %r14;
	add.s32 	%r18, %r17, %r10;
	mul.wide.s32 	%rd7, %r18, 4;
	add.s64 	%rd8, %rd4, %rd7;
	ld.global.f32 	%f2, [%rd8+4];
	ld.global.f32 	%f3, [%rd8+-4];
	sub.f32 	%f4, %f2, %f3;
	add.f32 	%f5, %f1, %f1;
	div.rn.f32 	%f6, %f4, %f5;
	add.s64 	%rd9, %rd5, %rd7;
	st.global.f32 	[%rd9], %f6;
	add.s32 	%r19, %r17, %r4;
	mul.wide.s32 	%rd10, %r4, 4;
	add.s64 	%rd11, %rd8, %rd10;
	ld.global.f32 	%f7, [%rd11];
	shl.b32 	%r20, %r4, 1;
	sub.s32 	%r21, %r19, %r20;
	add.s32 	%r22, %r21, %r10;
	mul.wide.s32 	%rd12, %r22, 4;
	add.s64 	%rd13, %rd4, %rd12;
	ld.global.f32 	%f8, [%rd13];
	sub.f32 	%f9, %f7, %f8;
	div.rn.f32 	%f10, %f9, %f5;
	add.s64 	%rd14, %rd6, %rd7;
	st.global.f32 	[%rd14], %f10;
$L__BB0_2:
	ret;

}


// ===== COMPILED SASS (sm_100) =====

	.target	sm_100

	.elftype	@"ET_EXEC"


//--------------------- .note.nv.tkinfo           --------------------------
	.section	.note.nv.tkinfo,"",@"SHT_NOTE"
	.sectionflags	@"SHF_NOTE_NV_TKINFO"
	.tkinfo
        /*0018*/ 	.word	0x00000002
        /*0030*/ 	.string	""
        /*0030*/ 	.string	"ptxas"
        /*0030*/ 	.string	"Cuda compilation tools, release 13.0, V13.0.88"
        /*0030*/ 	.string	"Build cuda_13.0.r13.0/compiler.36424714_0"
        /*0030*/ 	.string	"-arch sm_100 -m 64 "



//--------------------- .note.nv.cuinfo           --------------------------
	.section	.note.nv.cuinfo,"",@"SHT_NOTE"
	.sectionflags	@"SHF_NOTE_NV_CUINFO"
        /*0018*/ 	.short	0x0002
        /*001a*/ 	.short	0x0064
        /*001c*/ 	.short	0x0082
	.zero		2


//--------------------- .nv.info                  --------------------------
	.section	.nv.info,"",@"SHT_CUDA_INFO"
	.align	4


	//----- nvinfo : EIATTR_REGCOUNT
	.align		4
        /*0000*/ 	.byte	0x04, 0x2f
        /*0002*/ 	.short	(.L_1 - .L_0)
	.align		4
.L_0:
        /*0004*/ 	.word	index@(_Z15p_2D_derivativePfS_S_iif)
        /*0008*/ 	.word	0x00000014


	//----- nvinfo : EIATTR_FRAME_SIZE
	.align		4
.L_1:
        /*000c*/ 	.byte	0x04, 0x11
        /*000e*/ 	.short	(.L_3 - .L_2)
	.align		4
.L_2:
        /*0010*/ 	.word	index@($__internal_0_$__cuda_sm3x_div_rn_noftz_f32_slowpath)
        /*0014*/ 	.word	0x00000000


	//----- nvinfo : EIATTR_FRAME_SIZE
	.align		4
.L_3:
        /*0018*/ 	.byte	0x04, 0x11
        /*001a*/ 	.short	(.L_5 - .L_4)
	.align		4
.L_4:
        /*001c*/ 	.word	index@(_Z15p_2D_derivativePfS_S_iif)
        /*0020*/ 	.word	0x00000000


	//----- nvinfo : EIATTR_MIN_STACK_SIZE
	.align		4
.L_5:
        /*0024*/ 	.byte	0x04, 0x12
        /*0026*/ 	.short	(.L_7 - .L_6)
	.align		4
.L_6:
        /*0028*/ 	.word	index@(_Z15p_2D_derivativePfS_S_iif)
        /*002c*/ 	.word	0x00000000
.L_7:


//--------------------- .nv.compat                --------------------------
	.section	.nv.compat,"",@"SHT_CUDA_COMPAT_INFO"
	.align	4
        /*0000*/ 	.byte	0x02, 0x09, 0x00, 0x00, 0x02, 0x02, 0x01, 0x00, 0x02, 0x05, 0x05, 0x00, 0x03, 0x07, 0x01, 0x01
        /*0010*/ 	.byte	0x02, 0x03, 0x00, 0x00, 0x02, 0x06, 0x01, 0x00, 0x04, 0x0b, 0x08, 0x00, 0x01, 0x00, 0x00, 0x00
        /*0020*/ 	.byte	0x00, 0x00, 0x00, 0x00


//--------------------- .nv.info._Z15p_2D_derivativePfS_S_iif --------------------------
	.section	.nv.info._Z15p_2D_derivativePfS_S_iif,"",@"SHT_CUDA_INFO"
	.sectionflags	@""
	.align	4


	//----- nvinfo : EIATTR_CUDA_API_VERSION
	.align		4
        /*0000*/ 	.byte	0x04, 0x37
        /*0002*/ 	.short	(.L_9 - .L_8)
.L_8:
        /*0004*/ 	.word	0x00000082


	//----- nvinfo : EIATTR_KPARAM_INFO
	.align		4
.L_9:
        /*0008*/ 	.byte	0x04, 0x17
        /*000a*/ 	.short	(.L_11 - .L_10)
.L_10:
        /*000c*/ 	.word	0x00000000
        /*0010*/ 	.short	0x0005
        /*0012*/ 	.short	0x0020
        /*0014*/ 	.byte	0x00, 0xf0, 0x11, 0x00


	//----- nvinfo : EIATTR_KPARAM_INFO
	.align		4
.L_11:
        /*0018*/ 	.byte	0x04, 0x17
        /*001a*/ 	.short	(.L_13 - .L_12)
.L_12:
        /*001c*/ 	.word	0x00000000
        /*0020*/ 	.short	0x0004
        /*0022*/ 	.short	0x001c
        /*0024*/ 	.byte	0x00, 0xf0, 0x11, 0x00


	//----- nvinfo : EIATTR_KPARAM_INFO
	.align		4
.L_13:
        /*0028*/ 	.byte	0x04, 0x17
        /*002a*/ 	.short	(.L_15 - .L_14)
.L_14:
        /*002c*/ 	.word	0x00000000
        /*0030*/ 	.short	0x0003
        /*0032*/ 	.short	0x0018
        /*0034*/ 	.byte	0x00, 0xf0, 0x11, 0x00


	//----- nvinfo : EIATTR_KPARAM_INFO
	.align		4
.L_15:
        /*0038*/ 	.byte	0x04, 0x17
        /*003a*/ 	.short	(.L_17 - .L_16)
.L_16:
        /*003c*/ 	.word	0x00000000
        /*0040*/ 	.short	0x0002
        /*0042*/ 	.short	0x0010
        /*0044*/ 	.byte	0x00, 0xf5, 0x21, 0x00


	//----- nvinfo : EIATTR_KPARAM_INFO
	.align		4
.L_17:
        /*0048*/ 	.byte	0x04, 0x17
        /*004a*/ 	.short	(.L_19 - .L_18)
.L_18:
        /*004c*/ 	.word	0x00000000
        /*0050*/ 	.short	0x0001
        /*0052*/ 	.short	0x0008
        /*0054*/ 	.byte	0x00, 0xf5, 0x21, 0x00


	//----- nvinfo : EIATTR_KPARAM_INFO
	.align		4
.L_19:
        /*0058*/ 	.byte	0x04, 0x17
        /*005a*/ 	.short	(.L_21 - .L_20)
.L_20:
        /*005c*/ 	.word	0x00000000
        /*0060*/ 	.short	0x0000
        /*0062*/ 	.short	0x0000
        /*0064*/ 	.byte	0x00, 0xf5, 0x21, 0x00


	//----- nvinfo : EIATTR_SPARSE_MMA_MASK
	.align		4
.L_21:
        /*0068*/ 	.byte	0x03, 0x50
        /*006a*/ 	.short	0x0000


	//----- nvinfo : EIATTR_MAXREG_COUNT
	.align		4
        /*006c*/ 	.byte	0x03, 0x1b
        /*006e*/ 	.short	0x00ff


	//----- nvinfo : EIATTR_MERCURY_ISA_VERSION
	.align		4
        /*0070*/ 	.byte	0x03, 0x5f
        /*0072*/ 	.short	0x0101


	//----- nvinfo : EIATTR_VRC_CTA_INIT_COUNT
	.align		4
        /*0074*/ 	.byte	0x02, 0x4a
	.zero		1
	.zero		1


	//----- nvinfo : EIATTR_EXIT_INSTR_OFFSETS
	.align		4
        /*0078*/ 	.byte	0x04, 0x1c
        /*007a*/ 	.short	(.L_23 - .L_22)


	//   ....[0]....
.L_22:
        /*007c*/ 	.word	0x00000100


	//   ....[1]....
        /*0080*/ 	.word	0x00000460


	//----- nvinfo : EIATTR_CRS_STACK_SIZE
	.align		4
.L_23:
        /*0084*/ 	.byte	0x04, 0x1e
        /*0086*/ 	.short	(.L_25 - .L_24)
.L_24:
        /*0088*/ 	.word	0x00000000


	//----- nvinfo : EIATTR_CBANK_PARAM_SIZE
	.align		4
.L_25:
        /*008c*/ 	.byte	0x03, 0x19
        /*008e*/ 	.short	0x0024


	//----- nvinfo : EIATTR_PARAM_CBANK
	.align		4
        /*0090*/ 	.byte	0x04, 0x0a
        /*0092*/ 	.short	(.L_27 - .L_26)
	.align		4
.L_26:
        /*0094*/ 	.word	index@(.nv.constant0._Z15p_2D_derivativePfS_S_iif)
        /*0098*/ 	.short	0x0380
        /*009a*/ 	.short	0x0024


	//----- nvinfo : EIATTR_SW_WAR
	.align		4
.L_27:
        /*009c*/ 	.byte	0x04, 0x36
        /*009e*/ 	.short	(.L_29 - .L_28)
.L_28:
        /*00a0*/ 	.word	0x00000008
.L_29:


//--------------------- .nv.callgraph             --------------------------
	.section	.nv.callgraph,"",@"SHT_CUDA_CALLGRAPH"
	.align	4
	.sectionentsize	8
	.align		4
        /*0000*/ 	.word	0x00000000
	.align		4
        /*0004*/ 	.word	0xffffffff
	.align		4
        /*0008*/ 	.word	0x00000000
	.align		4
        /*000c*/ 	.word	0xfffffffe
	.align		4
        /*0010*/ 	.word	0x00000000
	.align		4
        /*0014*/ 	.word	0xfffffffd
	.align		4
        /*0018*/ 	.word	0x00000000
	.align		4
        /*001c*/ 	.word	0xfffffffc


//--------------------- .text._Z15p_2D_derivativePfS_S_iif --------------------------
	.section	.text._Z15p_2D_derivativePfS_S_iif,"ax",@progbits
	.align	128
        .global         _Z15p_2D_derivativePfS_S_iif
        .type           _Z15p_2D_derivativePfS_S_iif,@function
        .size           _Z15p_2D_derivativePfS_S_iif,(.L_x_16 - _Z15p_2D_derivativePfS_S_iif)
        .other          _Z15p_2D_derivativePfS_S_iif,@"STO_CUDA_ENTRY STV_DEFAULT"
_Z15p_2D_derivativePfS_S_iif:
.text._Z15p_2D_derivativePfS_S_iif:
[----:B------:R-:W-:Y:S01]  /*0000*/  LDC R1, c[0x0][0x37c] ;  /* 0x0000df00ff017b82 */ /* 0x000fe20000000800 */
[----:B------:R-:W0:Y:S07]  /*0010*/  S2R R0, SR_TID.X ;  /* 0x0000000000007919 */ /* 0x000e2e0000002100 */
[----:B------:R-:W0:Y:S01]  /*0020*/  S2UR UR5, SR_CTAID.X ;  /* 0x00000000000579c3 */ /* 0x000e220000002500 */
[----:B------:R-:W1:Y:S01]  /*0030*/  LDCU.64 UR8, c[0x0][0x398] ;  /* 0x00007300ff0877ac */ /* 0x000e620008000a00 */
[----:B------:R-:W2:Y:S06]  /*0040*/  S2R R3, SR_TID.Y ;  /* 0x0000000000037919 */ /* 0x000eac0000002200 */
[----:B------:R-:W0:Y:S08]  /*0050*/  LDC R7, c[0x0][0x360] ;  /* 0x0000d800ff077b82 */ /* 0x000e300000000800 */
[----:B------:R-:W2:Y:S01]  /*0060*/  S2UR UR6, SR_CTAID.Y ;  /* 0x00000000000679c3 */ /* 0x000ea20000002600 */
[----:B-1----:R-:W-:-:S07]  /*0070*/  UIADD3 UR4, UPT, UPT, UR8, -0x1, URZ ;  /* 0xffffffff08047890 */ /* 0x002fce000fffe0ff */
[----:B------:R-:W2:Y:S01]  /*0080*/  LDC R6, c[0x0][0x364] ;  /* 0x0000d900ff067b82 */ /* 0x000ea20000000800 */
[----:B0-----:R-:W-:-:S05]  /*0090*/  IMAD R7, R7, UR5, R0 ;  /* 0x0000000507077c24 */ /* 0x001fca000f8e0200 */
[----:B------:R-:W-:Y:S01]  /*00a0*/  ISETP.GE.AND P0, PT, R7, UR4, PT ;  /* 0x0000000407007c0c */ /* 0x000fe2000bf06270 */
[----:B------:R-:W-:-:S03]  /*00b0*/  UIADD3 UR4, UPT, UPT, UR9, -0x1, URZ ;  /* 0xffffffff09047890 */ /* 0x000fc6000fffe0ff */
[----:B------:R-:W-:Y:S01]  /*00c0*/  ISETP.LT.OR P0, PT, R7, 0x1, P0 ;  /* 0x000000010700780c */ /* 0x000fe20000701670 */
[----:B--2---:R-:W-:-:S05]  /*00d0*/  IMAD R6, R6, UR6, R3 ;  /* 0x0000000606067c24 */ /* 0x004fca000f8e0203 */
[----:B------:R-:W-:-:S04]  /*00e0*/  ISETP.EQ.OR P0, PT, R6, RZ, P0 ;  /* 0x000000ff0600720c */ /* 0x000fc80000702670 */
[----:B------:R-:W-:-:S13]  /*00f0*/  ISETP.GE.OR P0, PT, R6, UR4, P0 ;  /* 0x0000000406007c0c */ /* 0x000fda0008706670 */
[----:B------:R-:W-:Y:S05]  /*0100*/  @P0 EXIT ;  /* 0x000000000000094d */ /* 0x000fea0003800000 */
[----:B------:R-:W0:Y:S01]  /*0110*/  LDC.64 R4, c[0x0][0x380] ;  /* 0x0000e000ff047b82 */ /* 0x000e220000000a00 */
[----:B------:R-:W1:Y:S01]  /*0120*/  LDCU.64 UR4, c[0x0][0x358] ;  /* 0x00006b00ff0477ac */ /* 0x000e620008000a00 */
[----:B------:R-:W-:-:S06]  /*0130*/  IMAD R2, R6, UR8, R7 ;  /* 0x0000000806027c24 */ /* 0x000fcc000f8e0207 */
[----:B------:R-:W2:Y:S01]  /*0140*/  LDC R3, c[0x0][0x3a0] ;  /* 0x0000e800ff037b82 */ /* 0x000ea20000000800 */
[----:B0-----:R-:W-:-:S05]  /*0150*/  IMAD.WIDE R4, R2, 0x4, R4 ;  /* 0x0000000402047825 */ /* 0x001fca00078e0204 */
[----:B-1----:R-:W3:Y:S04]  /*0160*/  LDG.E R0, desc[UR4][R4.64+0x4] ;  /* 0x0000040404007981 */ /* 0x002ee8000c1e1900 */
[----:B------:R-:W3:Y:S01]  /*0170*/  LDG.E R9, desc[UR4][R4.64+-0x4] ;  /* 0xfffffc0404097981 */ /* 0x000ee2000c1e1900 */
[----:B--2---:R-:W-:Y:S01]  /*0180*/  FADD R3, R3, R3 ;  /* 0x0000000303037221 */ /* 0x004fe20000000000 */
[----:B------:R-:W-:Y:S03]  /*0190*/  BSSY.RECONVERGENT B0, `(.L_x_0) ;  /* 0x000000d000007945 */ /* 0x000fe60003800200 */
[----:B------:R-:W0:Y:S02]  /*01a0*/  MUFU.RCP R8, R3 ;  /* 0x0000000300087308 */ /* 0x000e240000001000 */
[----:B0-----:R-:W-:-:S04]  /*01b0*/  FFMA R11, -R3, R8, 1 ;  /* 0x3f800000030b7423 */ /* 0x001fc80000000108 */
[----:B------:R-:W-:Y:S01]  /*01c0*/  FFMA R11, R8, R11, R8 ;  /* 0x0000000b080b7223 */ /* 0x000fe20000000008 */
[----:B---3--:R-:W-:-:S04]  /*01d0*/  FADD R0, R0, -R9 ;  /* 0x8000000900007221 */ /* 0x008fc80000000000 */
[----:B------:R-:W0:Y:S01]  /*01e0*/  FCHK P0, R0, R3 ;  /* 0x0000000300007302 */ /* 0x000e220000000000 */
[----:B------:R-:W-:-:S04]  /*01f0*/  FFMA R8, R0, R11, RZ ;  /* 0x0000000b00087223 */ /* 0x000fc800000000ff */
[----:B------:R-:W-:-:S04]  /*0200*/  FFMA R9, -R3, R8, R0 ;  /* 0x0000000803097223 */ /* 0x000fc80000000100 */
[----:B------:R-:W-:Y:S01]  /*0210*/  FFMA R13, R11, R9, R8 ;  /* 0x000000090b0d7223 */ /* 0x000fe20000000008 */
[----:B0-----:R-:W-:Y:S06]  /*0220*/  @!P0 BRA `(.L_x_1) ;  /* 0x00000000000c8947 */ /* 0x001fec0003800000 */
[----:B------:R-:W-:-:S07]  /*0230*/  MOV R8, 0x250 ;  /* 0x0000025000087802 */ /* 0x000fce0000000f00 */
[----:B------:R-:W-:Y:S05]  /*0240*/  CALL.REL.NOINC `($__internal_0_$__cuda_sm3x_div_rn_noftz_f32_slowpath) ;  /* 0x0000000000887944 */ /* 0x000fea0003c00000 */
[----:B------:R-:W-:-:S07]  /*0250*/  IMAD.MOV.U32 R13, RZ, RZ, R0 ;  /* 0x000000ffff0d7224 */ /* 0x000fce00078e0000 */
.L_x_1:
[----:B------:R-:W-:Y:S05]  /*0260*/  BSYNC.RECONVERGENT B0 ;  /* 0x0000000000007941 */ /* 0x000fea0003800200 */
.L_x_0:
[----:B------:R-:W0:Y:S08]  /*0270*/  LDC R17, c[0x0][0x398] ;  /* 0x0000e600ff117b82 */ /* 0x000e300000000800 */
[----:B------:R-:W1:Y:S08]  /*0280*/  LDC.64 R10, c[0x0][0x388] ;  /* 0x0000e200ff0a7b82 */ /* 0x000e700000000a00 */
[----:B------:R-:W2:Y:S01]  /*0290*/  LDC.64 R8, c[0x0][0x380] ;  /* 0x0000e000ff087b82 */ /* 0x000ea20000000a00 */
[----:B0-----:R-:W-:-:S02]  /*02a0*/  IMAD R6, R6, R17, R17 ;  /* 0x0000001106067224 */ /* 0x001fc400078e0211 */
[----:B------:R-:W-:Y:S02]  /*02b0*/  IMAD.MOV R15, RZ, RZ, -R17 ;  /* 0x000000ffff0f7224 */ /* 0x000fe400078e0a11 */
[----:B------:R-:W-:-:S04]  /*02c0*/  IMAD.WIDE R4, R17, 0x4, R4 ;  /* 0x0000000411047825 */ /* 0x000fc800078e0204 */
[----:B------:R-:W-:-:S04]  /*02d0*/  IMAD R6, R15, 0x2, R6 ;  /* 0x000000020f067824 */ /* 0x000fc800078e0206 */
[----:B------:R-:W-:Y:S02]  /*02e0*/  IMAD.IADD R15, R7, 0x1, R6 ;  /* 0x00000001070f7824 */ /* 0x000fe400078e0206 */
[----:B-1----:R-:W-:-:S04]  /*02f0*/  IMAD.WIDE R6, R2, 0x4, R10 ;  /* 0x0000000402067825 */ /* 0x002fc800078e020a */
[----:B--2---:R-:W-:Y:S01]  /*0300*/  IMAD.WIDE R8, R15, 0x4, R8 ;  /* 0x000000040f087825 */ /* 0x004fe200078e0208 */
[----:B------:R0:W-:Y:S04]  /*0310*/  STG.E desc[UR4][R6.64], R13 ;  /* 0x0000000d06007986 */ /* 0x0001e8000c101904 */
[----:B------:R-:W2:Y:S04]  /*0320*/  LDG.E R4, desc[UR4][R4.64] ;  /* 0x0000000404047981 */ /* 0x000ea8000c1e1900 */
[----:B------:R-:W2:Y:S01]  /*0330*/  LDG.E R9, desc[UR4][R8.64] ;  /* 0x0000000408097981 */ /* 0x000ea2000c1e1900 */
[----:B------:R-:W1:Y:S01]  /*0340*/  MUFU.RCP R0, R3 ;  /* 0x0000000300007308 */ /* 0x000e620000001000 */
[----:B------:R-:W-:Y:S01]  /*0350*/  BSSY.RECONVERGENT B0, `(.L_x_2) ;  /* 0x000000d000007945 */ /* 0x000fe20003800200 */
[----:B-1----:R-:W-:-:S04]  /*0360*/  FFMA R11, -R3, R0, 1 ;  /* 0x3f800000030b7423 */ /* 0x002fc80000000100 */
[----:B------:R-:W-:Y:S01]  /*0370*/  FFMA R0, R0, R11, R0 ;  /* 0x0000000b00007223 */ /* 0x000fe20000000000 */
[----:B--2---:R-:W-:-:S04]  /*0380*/  FADD R10, R4, -R9 ;  /* 0x80000009040a7221 */ /* 0x004fc80000000000 */
[----:B------:R-:W1:Y:S01]  /*0390*/  FCHK P0, R10, R3 ;  /* 0x000000030a007302 */ /* 0x000e620000000000 */
[----:B------:R-:W-:-:S04]  /*03a0*/  FFMA R11, R0, R10, RZ ;  /* 0x0000000a000b7223 */ /* 0x000fc800000000ff */
[----:B------:R-:W-:-:S04]  /*03b0*/  FFMA R12, -R3, R11, R10 ;  /* 0x0000000b030c7223 */ /* 0x000fc8000000010a */
[----:B------:R-:W-:Y:S01]  /*03c0*/  FFMA R11, R0, R12, R11 ;  /* 0x0000000c000b7223 */ /* 0x000fe2000000000b */
[----:B01----:R-:W-:Y:S06]  /*03d0*/  @!P0 BRA `(.L_x_3) ;  /* 0x0000000000108947 */ /* 0x003fec0003800000 */
[----:B------:R-:W-:Y:S01]  /*03e0*/  IMAD.MOV.U32 R0, RZ, RZ, R10 ;  /* 0x000000ffff007224 */ /* 0x000fe200078e000a */
[----:B------:R-:W-:-:S07]  /*03f0*/  MOV R8, 0x410 ;  /* 0x0000041000087802 */ /* 0x000fce0000000f00 */
[----:B------:R-:W-:Y:S05]  /*0400*/  CALL.REL.NOINC `($__internal_0_$__cuda_sm3x_div_rn_noftz_f32_slowpath) ;  /* 0x0000000000187944 */ /* 0x000fea0003c00000 */
[----:B------:R-:W-:-:S07]  /*0410*/  MOV R11, R0 ;  /* 0x00000000000b7202 */ /* 0x000fce0000000f00 */
.L_x_3:
[----:B------:R-:W-:Y:S05]  /*0420*/  BSYNC.RECONVERGENT B0 ;  /* 0x0000000000007941 */ /* 0x000fea0003800200 */
.L_x_2:
[----:B------:R-:W0:Y:S02]  /*0430*/  LDC.64 R4, c[0x0][0x390] ;  /* 0x0000e400ff047b82 */ /* 0x000e240000000a00 */
[----:B0-----:R-:W-:-:S05]  /*0440*/  IMAD.WIDE R2, R2, 0x4, R4 ;  /* 0x0000000402027825 */ /* 0x001fca00078e0204 */
[----:B------:R-:W-:Y:S01]  /*0450*/  STG.E desc[UR4][R2.64], R11 ;  /* 0x0000000b02007986 */ /* 0x000fe2000c101904 */
[----:B------:R-:W-:Y:S05]  /*0460*/  EXIT ;  /* 0x000000000000794d */ /* 0x000fea0003800000 */
        .weak           $__internal_0_$__cuda_sm3x_div_rn_noftz_f32_slowpath
        .type           $__internal_0_$__cuda_sm3x_div_rn_noftz_f32_slowpath,@function
        .size           $__internal_0_$__cuda_sm3x_div_rn_noftz_f32_slowpath,(.L_x_16 - $__internal_0_$__cuda_sm3x_div_rn_noftz_f32_slowpath)
$__internal_0_$__cuda_sm3x_div_rn_noftz_f32_slowpath:
[--C-:B------:R-:W-:Y:S01]  /*0470*/  SHF.R.U32.HI R10, RZ, 0x17, R3.reuse ;  /* 0x00000017ff0a7819 */ /* 0x100fe20000011603 */
[----:B------:R-:W-:Y:S01]  /*0480*/  BSSY.RECONVERGENT B1, `(.L_x_4) ;  /* 0x0000063000017945 */ /* 0x000fe20003800200 */
[----:B------:R-:W-:Y:S01]  /*0490*/  SHF.R.U32.HI R9, RZ, 0x17, R0 ;  /* 0x00000017ff097819 */ /* 0x000fe20000011600 */
[----:B------:R-:W-:Y:S01]  /*04a0*/  IMAD.MOV.U32 R11, RZ, RZ, R3 ;  /* 0x000000ffff0b7224 */ /* 0x000fe200078e0003 */
[----:B------:R-:W-:Y:S02]  /*04b0*/  LOP3.LUT R10, R10, 0xff, RZ, 0xc0, !PT ;  /* 0x000000ff0a0a7812 */ /* 0x000fe400078ec0ff */
[----:B------:R-:W-:-:S03]  /*04c0*/  LOP3.LUT R14, R9, 0xff, RZ, 0xc0, !PT ;  /* 0x000000ff090e7812 */ /* 0x000fc600078ec0ff */
[----:B------:R-:W-:Y:S02]  /*04d0*/  VIADD R13, R10, 0xffffffff ;  /* 0xffffffff0a0d7836 */ /* 0x000fe40000000000 */
[----:B------:R-:W-:-:S03]  /*04e0*/  VIADD R12, R14, 0xffffffff ;  /* 0xffffffff0e0c7836 */ /* 0x000fc60000000000 */
[----:B------:R-:W-:-:S04]  /*04f0*/  ISETP.GT.U32.AND P0, PT, R13, 0xfd, PT ;  /* 0x000000fd0d00780c */ /* 0x000fc80003f04070 */
[----:B------:R-:W-:-:S13]  /*0500*/  ISETP.GT.U32.OR P0, PT, R12, 0xfd, P0 ;  /* 0x000000fd0c00780c */ /* 0x000fda0000704470 */
[----:B------:R-:W-:Y:S01]  /*0510*/  @!P0 IMAD.MOV.U32 R9, RZ, RZ, RZ ;  /* 0x000000ffff098224 */ /* 0x000fe200078e00ff */
[----:B------:R-:W-:Y:S06]  /*0520*/  @!P0 BRA `(.L_x_5) ;  /* 0x00000000005c8947 */ /* 0x000fec0003800000 */
[----:B------:R-:W-:Y:S02]  /*0530*/  FSETP.GTU.FTZ.AND P0, PT, |R0|, +INF , PT ;  /* 0x7f8000000000780b */ /* 0x000fe40003f1c200 */
[----:B------:R-:W-:-:S04]  /*0540*/  FSETP.GTU.FTZ.AND P1, PT, |R3|, +INF , PT ;  /* 0x7f8000000300780b */ /* 0x000fc80003f3c200 */
[----:B------:R-:W-:-:S13]  /*0550*/  PLOP3.LUT P0, PT, P0, P1, PT, 0xf8, 0x8f ;  /* 0x00000000008f781c */ /* 0x000fda0000703f70 */
[----:B------:R-:W-:Y:S05]  /*0560*/  @P0 BRA `(.L_x_6) ;  /* 0x00000004004c0947 */ /* 0x000fea0003800000 */
[----:B------:R-:W-:-:S13]  /*0570*/  LOP3.LUT P0, RZ, R11, 0x7fffffff, R0, 0xc8, !PT ;  /* 0x7fffffff0bff7812 */ /* 0x000fda000780c800 */
[----:B------:R-:W-:Y:S05]  /*0580*/  @!P0 BRA `(.L_x_7) ;  /* 0x00000004003c8947 */ /* 0x000fea0003800000 */
[C---:B------:R-:W-:Y:S02]  /*0590*/  FSETP.NEU.FTZ.AND P2, PT, |R0|.reuse, +INF , PT ;  /* 0x7f8000000000780b */ /* 0x040fe40003f5d200 */
[----:B------:R-:W-:Y:S02]  /*05a0*/  FSETP.NEU.FTZ.AND P1, PT, |R3|, +INF , PT ;  /* 0x7f8000000300780b */ /* 0x000fe40003f3d200 */
[----:B------:R-:W-:-:S11]  /*05b0*/  FSETP.NEU.FTZ.AND P0, PT, |R0|, +INF , PT ;  /* 0x7f8000000000780b */ /* 0x000fd60003f1d200 */
[----:B------:R-:W-:Y:S05]  /*05c0*/  @!P1 BRA !P2, `(.L_x_7) ;  /* 0x00000004002c9947 */ /* 0x000fea0005000000 */
[----:B------:R-:W-:-:S04]  /*05d0*/  LOP3.LUT P2, RZ, R0, 0x7fffffff, RZ, 0xc0, !PT ;  /* 0x7fffffff00ff7812 */ /* 0x000fc8000784c0ff */
[----:B------:R-:W-:-:S13]  /*05e0*/  PLOP3.LUT P1, PT, P1, P2, PT, 0x2f, 0xf2 ;  /* 0x0000000000f2781c */ /* 0x000fda0000f24577 */
[----:B------:R-:W-:Y:S05]  /*05f0*/  @P1 BRA `(.L_x_8) ;  /* 0x0000000400181947 */ /* 0x000fea0003800000 */
[----:B------:R-:W-:-:S04]  /*0600*/  LOP3.LUT P1, RZ, R11, 0x7fffffff, RZ, 0xc0, !PT ;  /* 0x7fffffff0bff7812 */ /* 0x000fc8000782c0ff */
[----:B------:R-:W-:-:S13]  /*0610*/  PLOP3.LUT P0, PT, P0, P1, PT, 0x2f, 0xf2 ;  /* 0x0000000000f2781c */ /* 0x000fda0000702577 */
[----:B------:R-:W-:Y:S05]  /*0620*/  @P0 BRA `(.L_x_9) ;  /* 0x0000000400000947 */ /* 0x000fea0003800000 */
[----:B------:R-:W-:Y:S02]  /*0630*/  ISETP.GE.AND P0, PT, R12, RZ, PT ;  /* 0x000000ff0c00720c */ /* 0x000fe40003f06270 */
[----:B------:R-:W-:-:S11]  /*0640*/  ISETP.GE.AND P1, PT, R13, RZ, PT ;  /* 0x000000ff0d00720c */ /* 0x000fd60003f26270 */
[----:B------:R-:W-:Y:S01]  /*0650*/  @P0 MOV R9, RZ ;  /* 0x000000ff00090202 */ /* 0x000fe20000000f00 */
[----:B------:R-:W-:Y:S02]  /*0660*/  @!P0 IMAD.MOV.U32 R9, RZ, RZ, -0x40 ;  /* 0xffffffc0ff098424 */ /* 0x000fe400078e00ff */
[----:B------:R-:W-:Y:S01]  /*0670*/  @!P0 FFMA R0, R0, 1.84467440737095516160e+19, RZ ;  /* 0x5f80000000008823 */ /* 0x000fe200000000ff */
[----:B------:R-:W-:Y:S01]  /*0680*/  @!P1 FFMA R11, R3, 1.84467440737095516160e+19, RZ ;  /* 0x5f800000030b9823 */ /* 0x000fe200000000ff */
[----:B------:R-:W-:-:S07]  /*0690*/  @!P1 VIADD R9, R9, 0x40 ;  /* 0x0000004009099836 */ /* 0x000fce0000000000 */
.L_x_5:
[----:B------:R-:W-:Y:S01]  /*06a0*/  LEA R12, R10, 0xc0800000, 0x17 ;  /* 0xc08000000a0c7811 */ /* 0x000fe200078eb8ff */
[----:B------:R-:W-:Y:S04]  /*06b0*/  BSSY.RECONVERGENT B2, `(.L_x_10) ;  /* 0x0000036000027945 */ /* 0x000fe80003800200 */
[----:B------:R-:W-:Y:S02]  /*06c0*/  IMAD.IADD R12, R11, 0x1, -R12 ;  /* 0x000000010b0c7824 */ /* 0x000fe400078e0a0c */
[----:B------:R-:W-:Y:S02]  /*06d0*/  VIADD R11, R14, 0xffffff81 ;  /* 0xffffff810e0b7836 */ /* 0x000fe40000000000 */
[----:B------:R0:W1:Y:S01]  /*06e0*/  MUFU.RCP R13, R12 ;  /* 0x0000000c000d7308 */ /* 0x0000620000001000 */
[----:B------:R-:W-:Y:S01]  /*06f0*/  FADD.FTZ R15, -R12, -RZ ;  /* 0x800000ff0c0f7221 */ /* 0x000fe20000010100 */
[C---:B------:R-:W-:Y:S01]  /*0700*/  IMAD R0, R11.reuse, -0x800000, R0 ;  /* 0xff8000000b007824 */ /* 0x040fe200078e0200 */
[----:B0-----:R-:W-:-:S04]  /*0710*/  IADD3 R12, PT, PT, R11, 0x7f, -R10 ;  /* 0x0000007f0b0c7810 */ /* 0x001fc80007ffe80a */
[----:B------:R-:W-:Y:S01]  /*0720*/  IADD3 R9, PT, PT, R12, R9, RZ ;  /* 0x000000090c097210 */ /* 0x000fe20007ffe0ff */
[----:B-1----:R-:W-:-:S04]  /*0730*/  FFMA R14, R13, R15, 1 ;  /* 0x3f8000000d0e7423 */ /* 0x002fc8000000000f */
[----:B------:R-:W-:-:S04]  /*0740*/  FFMA R16, R13, R14, R13 ;  /* 0x0000000e0d107223 */ /* 0x000fc8000000000d */
[----:B------:R-:W-:-:S04]  /*0750*/  FFMA R13, R0, R16, RZ ;  /* 0x00000010000d7223 */ /* 0x000fc800000000ff */
[----:B------:R-:W-:-:S04]  /*0760*/  FFMA R14, R15, R13, R0 ;  /* 0x0000000d0f0e7223 */ /* 0x000fc80000000000 */
[----:B------:R-:W-:-:S04]  /*0770*/  FFMA R13, R16, R14, R13 ;  /* 0x0000000e100d7223 */ /* 0x000fc8000000000d */
[----:B------:R-:W-:-:S04]  /*0780*/  FFMA R14, R15, R13, R0 ;  /* 0x0000000d0f0e7223 */ /* 0x000fc80000000000 */
[----:B------:R-:W-:-:S05]  /*0790*/  FFMA R0, R16, R14, R13 ;  /* 0x0000000e10007223 */ /* 0x000fca000000000d */
[----:B------:R-:W-:-:S04]  /*07a0*/  SHF.R.U32.HI R10, RZ, 0x17, R0 ;  /* 0x00000017ff0a7819 */ /* 0x000fc80000011600 */
[----:B------:R-:W-:-:S05]  /*07b0*/  LOP3.LUT R10, R10, 0xff, RZ, 0xc0, !PT ;  /* 0x000000ff0a0a7812 */ /* 0x000fca00078ec0ff */
[----:B------:R-:W-:-:S04]  /*07c0*/  IMAD.IADD R15, R10, 0x1, R9 ;  /* 0x000000010a0f7824 */ /* 0x000fc800078e0209 */
[----:B------:R-:W-:-:S05]  /*07d0*/  VIADD R10, R15, 0xffffffff ;  /* 0xffffffff0f0a7836 */ /* 0x000fca0000000000 */
[----:B------:R-:W-:-:S13]  /*07e0*/  ISETP.GE.U32.AND P0, PT, R10, 0xfe, PT ;  /* 0x000000fe0a00780c */ /* 0x000fda0003f06070 */
[----:B------:R-:W-:Y:S05]  /*07f0*/  @!P0 BRA `(.L_x_11) ;  /* 0x0000000000808947 */ /* 0x000fea0003800000 */
[----:B------:R-:W-:-:S13]  /*0800*/  ISETP.GT.AND P0, PT, R15, 0xfe, PT ;  /* 0x000000fe0f00780c */ /* 0x000fda0003f04270 */
[----:B------:R-:W-:Y:S05]  /*0810*/  @P0 BRA `(.L_x_12) ;  /* 0x00000000006c0947 */ /* 0x000fea0003800000 */
[----:B------:R-:W-:-:S13]  /*0820*/  ISETP.GE.AND P0, PT, R15, 0x1, PT ;  /* 0x000000010f00780c */ /* 0x000fda0003f06270 */
[----:B------:R-:W-:Y:S05]  /*0830*/  @P0 BRA `(.L_x_13) ;  /* 0x0000000000740947 */ /* 0x000fea0003800000 */
[----:B------:R-:W-:Y:S02]  /*0840*/  ISETP.GE.AND P0, PT, R15, -0x18, PT ;  /* 0xffffffe80f00780c */ /* 0x000fe40003f06270 */
[----:B------:R-:W-:-:S11]  /*0850*/  LOP3.LUT R0, R0, 0x80000000, RZ, 0xc0, !PT ;  /* 0x8000000000007812 */ /* 0x000fd600078ec0ff */
[----:B------:R-:W-:Y:S05]  /*0860*/  @!P0 BRA `(.L_x_13) ;  /* 0x0000000000688947 */ /* 0x000fea0003800000 */
[CCC-:B------:R-:W-:Y:S01]  /*0870*/  FFMA.RZ R9, R16.reuse, R14.reuse, R13.reuse ;  /* 0x0000000e10097223 */ /* 0x1c0fe2000000c00d */
[C---:B------:R-:W-:Y:S02]  /*0880*/  VIADD R12, R15.reuse, 0x20 ;  /* 0x000000200f0c7836 */ /* 0x040fe40000000000 */
[CCC-:B------:R-:W-:Y:S01]  /*0890*/  FFMA.RM R10, R16.reuse, R14.reuse, R13.reuse ;  /* 0x0000000e100a7223 */ /* 0x1c0fe2000000400d */
[----:B------:R-:W-:Y:S02]  /*08a0*/  ISETP.NE.AND P2, PT, R15, RZ, PT ;  /* 0x000000ff0f00720c */ /* 0x000fe40003f45270 */
[----:B------:R-:W-:Y:S01]  /*08b0*/  LOP3.LUT R11, R9, 0x7fffff, RZ, 0xc0, !PT ;  /* 0x007fffff090b7812 */ /* 0x000fe200078ec0ff */
[----:B------:R-:W-:Y:S01]  /*08c0*/  FFMA.RP R9, R16, R14, R13 ;  /* 0x0000000e10097223 */ /* 0x000fe2000000800d */
[----:B------:R-:W-:Y:S01]  /*08d0*/  IMAD.MOV R13, RZ, RZ, -R15 ;  /* 0x000000ffff0d7224 */ /* 0x000fe200078e0a0f */
[----:B------:R-:W-:Y:S02]  /*08e0*/  ISETP.NE.AND P1, PT, R15, RZ, PT ;  /* 0x000000ff0f00720c */ /* 0x000fe40003f25270 */
[----:B------:R-:W-:-:S02]  /*08f0*/  LOP3.LUT R11, R11, 0x800000, RZ, 0xfc, !PT ;  /* 0x008000000b0b7812 */ /* 0x000fc400078efcff */
[----:B------:R-:W-:Y:S02]  /*0900*/  FSETP.NEU.FTZ.AND P0, PT, R9, R10, PT ;  /* 0x0000000a0900720b */ /* 0x000fe40003f1d000 */
[----:B------:R-:W-:Y:S02]  /*0910*/  SHF.L.U32 R12, R11, R12, RZ ;  /* 0x0000000c0b0c7219 */ /* 0x000fe400000006ff */
[----:B------:R-:W-:Y:S02]  /*0920*/  SEL R10, R13, RZ, P2 ;  /* 0x000000ff0d0a7207 */ /* 0x000fe40001000000 */
[----:B------:R-:W-:Y:S02]  /*0930*/  ISETP.NE.AND P1, PT, R12, RZ, P1 ;  /* 0x000000ff0c00720c */ /* 0x000fe40000f25270 */
[----:B------:R-:W-:Y:S02]  /*0940*/  SHF.R.U32.HI R10, RZ, R10, R11 ;  /* 0x0000000aff0a7219 */ /* 0x000fe4000001160b */
[----:B------:R-:W-:-:S02]  /*0950*/  PLOP3.LUT P0, PT, P0, P1, PT, 0xf8, 0x8f ;  /* 0x00000000008f781c */ /* 0x000fc40000703f70 */
[----:B------:R-:W-:Y:S02]  /*0960*/  SHF.R.U32.HI R12, RZ, 0x1, R10 ;  /* 0x00000001ff0c7819 */ /* 0x000fe4000001160a */
[----:B------:R-:W-:-:S04]  /*0970*/  SEL R9, RZ, 0x1, !P0 ;  /* 0x00000001ff097807 */ /* 0x000fc80004000000 */
[----:B------:R-:W-:-:S04]  /*0980*/  LOP3.LUT R9, R9, 0x1, R12, 0xf8, !PT ;  /* 0x0000000109097812 */ /* 0x000fc800078ef80c */
[----:B------:R-:W-:-:S04]  /*0990*/  LOP3.LUT R9, R9, R10, RZ, 0xc0, !PT ;  /* 0x0000000a09097212 */ /* 0x000fc800078ec0ff */
[----:B------:R-:W-:-:S04]  /*09a0*/  IADD3 R9, PT, PT, R12, R9, RZ ;  /* 0x000000090c097210 */ /* 0x000fc80007ffe0ff */
[----:B------:R-:W-:Y:S01]  /*09b0*/  LOP3.LUT R0, R9, R0, RZ, 0xfc, !PT ;  /* 0x0000000009007212 */ /* 0x000fe200078efcff */
[----:B------:R-:W-:Y:S06]  /*09c0*/  BRA `(.L_x_13) ;  /* 0x0000000000107947 */ /* 0x000fec0003800000 */
.L_x_12:
[----:B------:R-:W-:-:S04]  /*09d0*/  LOP3.LUT R0, R0, 0x80000000, RZ, 0xc0, !PT ;  /* 0x8000000000007812 */ /* 0x000fc800078ec0ff */
[----:B------:R-:W-:Y:S01]  /*09e0*/  LOP3.LUT R0, R0, 0x7f800000, RZ, 0xfc, !PT ;  /* 0x7f80000000007812 */ /* 0x000fe200078efcff */
[----:B------:R-:W-:Y:S06]  /*09f0*/  BRA `(.L_x_13) ;  /* 0x0000000000047947 */ /* 0x000fec0003800000 */
.L_x_11:
[----:B------:R-:W-:-:S07]  /*0a00*/  IMAD R0, R9, 0x800000, R0 ;  /* 0x0080000009007824 */ /* 0x000fce00078e0200 */
.L_x_13:
[----:B------:R-:W-:Y:S05]  /*0a10*/  BSYNC.RECONVERGENT B2 ;  /* 0x0000000000027941 */ /* 0x000fea0003800200 */
.L_x_10:
[----:B------:R-:W-:Y:S05]  /*0a20*/  BRA `(.L_x_14) ;  /* 0x0000000000207947 */ /* 0x000fea0003800000 */
.L_x_9:
[----:B------:R-:W-:-:S04]  /*0a30*/  LOP3.LUT R0, R11, 0x80000000, R0, 0x48, !PT ;  /* 0x800000000b007812 */ /* 0x000fc800078e4800 */
[----:B------:R-:W-:Y:S01]  /*0a40*/  LOP3.LUT R0, R0, 0x7f800000, RZ, 0xfc, !PT ;  /* 0x7f80000000007812 */ /* 0x000fe200078efcff */
[----:B------:R-:W-:Y:S06]  /*0a50*/  BRA `(.L_x_14) ;  /* 0x0000000000147947 */ /* 0x000fec0003800000 */
.L_x_8:
[----:B------:R-:W-:Y:S01]  /*0a60*/  LOP3.LUT R0, R11, 0x80000000, R0, 0x48, !PT ;  /* 0x800000000b007812 */ /* 0x000fe200078e4800 */
[----:B------:R-:W-:Y:S06]  /*0a70*/  BRA `(.L_x_14) ;  /* 0x00000000000c7947 */ /* 0x000fec0003800000 */
.L_x_7:
[----:B------:R-:W0:Y:S01]  /*0a80*/  MUFU.RSQ R0, -QNAN ;  /* 0xffc0000000007908 */ /* 0x000e220000001400 */
[----:B------:R-:W-:Y:S05]  /*0a90*/  BRA `(.L_x_14) ;  /* 0x0000000000047947 */ /* 0x000fea0003800000 */
.L_x_6:
[----:B------:R-:W-:-:S07]  /*0aa0*/  FADD.FTZ R0, R0, R3 ;  /* 0x0000000300007221 */ /* 0x000fce0000010000 */
.L_x_14:
[----:B------:R-:W-:Y:S05]  /*0ab0*/  BSYNC.RECONVERGENT B1 ;  /* 0x0000000000017941 */ /* 0x000fea0003800200 */
.L_x_4:
[----:B------:R-:W-:-:S04]  /*0ac0*/  IMAD.MOV.U32 R9, RZ, RZ, 0x0 ;  /* 0x00000000ff097424 */ /* 0x000fc800078e00ff */
[----:B0-----:R-:W-:Y:S05]  /*0ad0*/  RET.REL.NODEC R8 `(_Z15p_2D_derivativePfS_S_iif) ;  /* 0xfffffff408487950 */ /* 0x001fea0003c3ffff */
.L_x_15:
[----:B------:R-:W-:-:S00]  /*0ae0*/  BRA `(.L_x_15) ;  /* 0xfffffffc00fc7947 */ /* 0x000fc0000383ffff */
[----:B------:R-:W-:-:S00]  /*0af0*/  NOP ;  /* 0x0000000000007918 */ /* 0x000fc00000000000 */
        /* <DEDUP_REMOVED lines=8> */
.L_x_16:


//--------------------- .nv.shared.reserved.0     --------------------------
	.section	.nv.shared.reserved.0,"aw",@nobits
	.weak		__nv_reservedSMEM_offset_0_alias
	.size		__nv_reservedSMEM_offset_0_alias, 0, 64
	.other		__nv_reservedSMEM_offset_0_alias,@"STO_CUDA_RESERVED_SHARED STV_DEFAULT"
__nv_reservedSMEM_offset_0_alias:
	.zero		0
	.zero		64


//--------------------- .nv.constant0._Z15p_2D_derivativePfS_S_iif --------------------------
	.section	.nv.constant0._Z15p_2D_derivativePfS_S_iif,"a",@progbits
	.sectionflags	@""
	.align	4
.nv.constant0._Z15p_2D_derivativePfS_S_iif:
	.zero		932


//--------------------- SYMBOLS --------------------------

	.type		.nv.reservedSmem.offset0,@object
	.size		.nv.reservedSmem.offset0,0x4
